//
// Generated by NVIDIA NVVM Compiler
//
// Compiler Build ID: CL-36424714
// Cuda compilation tools, release 13.0, V13.0.88
// Based on NVVM 20.0.0
//

.version 9.0
.target sm_100
.address_size 64

	// .globl	_Z14vector_CUDAaddPfS_S_i

.visible .entry _Z14vector_CUDAaddPfS_S_i(
	.param .u64 .ptr .align 1 _Z14vector_CUDAaddPfS_S_i_param_0,
	.param .u64 .ptr .align 1 _Z14vector_CUDAaddPfS_S_i_param_1,
	.param .u64 .ptr .align 1 _Z14vector_CUDAaddPfS_S_i_param_2,
	.param .u32 _Z14vector_CUDAaddPfS_S_i_param_3
)
{
	.reg .b32 	%r<4>;
	.reg .b32 	%f<4>;
	.reg .b64 	%rd<11>;

	ld.param.u64 	%rd1, [_Z14vector_CUDAaddPfS_S_i_param_0];
	ld.param.u64 	%rd2, [_Z14vector_CUDAaddPfS_S_i_param_1];
	ld.param.u64 	%rd3, [_Z14vector_CUDAaddPfS_S_i_param_2];
	mov.u32 	%r1, %tid.x;
	mov.u32 	%r2, %ntid.x;
	mad.lo.s32 	%r3, %r1, %r2, %r2;
	cvta.to.global.u64 	%rd4, %rd2;
	cvta.to.global.u64 	%rd5, %rd3;
	cvta.to.global.u64 	%rd6, %rd1;
	mul.wide.u32 	%rd7, %r3, 4;
	add.s64 	%rd8, %rd4, %rd7;
	ld.global.f32 	%f1, [%rd8];
	add.s64 	%rd9, %rd5, %rd7;
	ld.global.f32 	%f2, [%rd9];
	add.f32 	%f3, %f1, %f2;
	add.s64 	%rd10, %rd6, %rd7;
	st.global.f32 	[%rd10], %f3;
	ret;

}


// ===== COMPILED SASS (sm_100) =====

	.target	sm_100

	.elftype	@"ET_EXEC"


//--------------------- .note.nv.tkinfo           --------------------------
	.section	.note.nv.tkinfo,"",@"SHT_NOTE"
	.sectionflags	@"SHF_NOTE_NV_TKINFO"
	.tkinfo
        /*0018*/ 	.word	0x00000002
        /*0030*/ 	.string	""
        /*0030*/ 	.string	"ptxas"
        /*0030*/ 	.string	"Cuda compilation tools, release 13.0, V13.0.88"
        /*0030*/ 	.string	"Build cuda_13.0.r13.0/compiler.36424714_0"
        /*0030*/ 	.string	"-arch sm_100 -m 64 "



//--------------------- .note.nv.cuinfo           --------------------------
	.section	.note.nv.cuinfo,"",@"SHT_NOTE"
	.sectionflags	@"SHF_NOTE_NV_CUINFO"
        /*0018*/ 	.short	0x0002
        /*001a*/ 	.short	0x0064
        /*001c*/ 	.short	0x0082
	.zero		2


//--------------------- .nv.info                  --------------------------
	.section	.nv.info,"",@"SHT_CUDA_INFO"
	.align	4


	//----- nvinfo : EIATTR_REGCOUNT
	.align		4
        /*0000*/ 	.byte	0x04, 0x2f
        /*0002*/ 	.short	(.L_1 - .L_0)
	.align		4
.L_0:
        /*0004*/ 	.word	index@(_Z14vector_CUDAaddPfS_S_i)
        /*0008*/ 	.word	0x0000000c


	//----- nvinfo : EIATTR_FRAME_SIZE
	.align		4
.L_1:
        /*000c*/ 	.byte	0x04, 0x11
        /*000e*/ 	.short	(.L_3 - .L_2)
	.align		4
.L_2:
        /*0010*/ 	.word	index@(_Z14vector_CUDAaddPfS_S_i)
        /*0014*/ 	.word	0x00000000


	//----- nvinfo : EIATTR_MIN_STACK_SIZE
	.align		4
.L_3:
        /*0018*/ 	.byte	0x04, 0x12
        /*001a*/ 	.short	(.L_5 - .L_4)
	.align		4
.L_4:
        /*001c*/ 	.word	index@(_Z14vector_CUDAaddPfS_S_i)
        /*0020*/ 	.word	0x00000000
.L_5:


//--------------------- .nv.compat                --------------------------
	.section	.nv.compat,"",@"SHT_CUDA_COMPAT_INFO"
	.align	4
        /*0000*/ 	.byte	0x02, 0x09, 0x00, 0x00, 0x02, 0x02, 0x01, 0x00, 0x02, 0x05, 0x05, 0x00, 0x03, 0x07, 0x01, 0x01
        /*0010*/ 	.byte	0x02, 0x03, 0x00, 0x00, 0x02, 0x06, 0x01, 0x00, 0x04, 0x0b, 0x08, 0x00, 0x09, 0x00, 0x00, 0x00
        /*0020*/ 	.byte	0x00, 0x00, 0x00, 0x00


//--------------------- .nv.info._Z14vector_CUDAaddPfS_S_i --------------------------
	.section	.nv.info._Z14vector_CUDAaddPfS_S_i,"",@"SHT_CUDA_INFO"
	.sectionflags	@""
	.align	4


	//----- nvinfo : EIATTR_CUDA_API_VERSION
	.align		4
        /*0000*/ 	.byte	0x04, 0x37
        /*0002*/ 	.short	(.L_7 - .L_6)
.L_6:
        /*0004*/ 	.word	0x00000082


	//----- nvinfo : EIATTR_KPARAM_INFO
	.align		4
.L_7:
        /*0008*/ 	.byte	0x04, 0x17
        /*000a*/ 	.short	(.L_9 - .L_8)
.L_8:
        /*000c*/ 	.word	0x00000000
        /*0010*/ 	.short	0x0003
        /*0012*/ 	.short	0x0018
        /*0014*/ 	.byte	0x00, 0xf0, 0x11, 0x00


	//----- nvinfo : EIATTR_KPARAM_INFO
	.align		4
.L_9:
        /*0018*/ 	.byte	0x04, 0x17
        /*001a*/ 	.short	(.L_11 - .L_10)
.L_10:
        /*001c*/ 	.word	0x00000000
        /*0020*/ 	.short	0x0002
        /*0022*/ 	.short	0x0010
        /*0024*/ 	.byte	0x00, 0xf5, 0x21, 0x00


	//----- nvinfo : EIATTR_KPARAM_INFO
	.align		4
.L_11:
        /*0028*/ 	.byte	0x04, 0x17
        /*002a*/ 	.short	(.L_13 - .L_12)
.L_12:
        /*002c*/ 	.word	0x00000000
        /*0030*/ 	.short	0x0001
        /*0032*/ 	.short	0x0008
        /*0034*/ 	.byte	0x00, 0xf5, 0x21, 0x00


	//----- nvinfo : EIATTR_KPARAM_INFO
	.align		4
.L_13:
        /*0038*/ 	.byte	0x04, 0x17
        /*003a*/ 	.short	(.L_15 - .L_14)
.L_14:
        /*003c*/ 	.word	0x00000000
        /*0040*/ 	.short	0x0000
        /*0042*/ 	.short	0x0000
        /*0044*/ 	.byte	0x00, 0xf5, 0x21, 0x00


	//----- nvinfo : EIATTR_SPARSE_MMA_MASK
	.align		4
.L_15:
        /*0048*/ 	.byte	0x03, 0x50
        /*004a*/ 	.short	0x0000


	//----- nvinfo : EIATTR_MAXREG_COUNT
	.align		4
        /*004c*/ 	.byte	0x03, 0x1b
        /*004e*/ 	.short	0x00ff


	//----- nvinfo : EIATTR_MERCURY_ISA_VERSION
	.align		4
        /*0050*/ 	.byte	0x03, 0x5f
        /*0052*/ 	.short	0x0101


	//----- nvinfo : EIATTR_VRC_CTA_INIT_COUNT
	.align		4
        /*0054*/ 	.byte	0x02, 0x4a
	.zero		1
	.zero		1


	//----- nvinfo : EIATTR_EXIT_INSTR_OFFSETS
	.align		4
        /*0058*/ 	.byte	0x04, 0x1c
        /*005a*/ 	.short	(.L_17 - .L_16)


	//   ....[0]....
.L_16:
        /*005c*/ 	.word	0x000000f0


	//----- nvinfo : EIATTR_CBANK_PARAM_SIZE
	.align		4
.L_17:
        /*0060*/ 	.byte	0x03, 0x19
        /*0062*/ 	.short	0x001c


	//----- nvinfo : EIATTR_PARAM_CBANK
	.align		4
        /*0064*/ 	.byte	0x04, 0x0a
        /*0066*/ 	.short	(.L_19 - .L_18)
	.align		4
.L_18:
        /*0068*/ 	.word	index@(.nv.constant0._Z14vector_CUDAaddPfS_S_i)
        /*006c*/ 	.short	0x0380
        /*006e*/ 	.short	0x001c


	//----- nvinfo : EIATTR_SW_WAR
	.align		4
.L_19:
        /*0070*/ 	.byte	0x04, 0x36
        /*0072*/ 	.short	(.L_21 - .L_20)
.L_20:
        /*0074*/ 	.word	0x00000008
.L_21:


//--------------------- .nv.callgraph             --------------------------
	.section	.nv.callgraph,"",@"SHT_CUDA_CALLGRAPH"
	.align	4
	.sectionentsize	8
	.align		4
        /*0000*/ 	.word	0x00000000
	.align		4
        /*0004*/ 	.word	0xffffffff
	.align		4
        /*0008*/ 	.word	0x00000000
	.align		4
        /*000c*/ 	.word	0xfffffffe
	.align		4
        /*0010*/ 	.word	0x00000000
	.align		4
        /*0014*/ 	.word	0xfffffffd
	.align		4
        /*0018*/ 	.word	0x00000000
	.align		4
        /*001c*/ 	.word	0xfffffffc


//--------------------- .text._Z14vector_CUDAaddPfS_S_i --------------------------
	.section	.text._Z14vector_CUDAaddPfS_S_i,"ax",@progbits
	.align	128
        .global         _Z14vector_CUDAaddPfS_S_i
        .type           _Z14vector_CUDAaddPfS_S_i,@function
        .size           _Z14vector_CUDAaddPfS_S_i,(.L_x_1 - _Z14vector_CUDAaddPfS_S_i)
        .other          _Z14vector_CUDAaddPfS_S_i,@"STO_CUDA_ENTRY STV_DEFAULT"
_Z14vector_CUDAaddPfS_S_i:
.text._Z14vector_CUDAaddPfS_S_i:
[----:B------:R-:W-:Y:S01]  /*0000*/  LDC R1, c[0x0][0x37c] ;  /* 0x0000df00ff017b82 */ /* 0x000fe20000000800 */
[----:B------:R-:W0:Y:S07]  /*0010*/  S2R R9, SR_TID.X ;  /* 0x0000000000097919 */ /* 0x000e2e0000002100 */
[----:B------:R-:W0:Y:S01]  /*0020*/  LDC R0, c[0x0][0x360] ;  /* 0x0000d800ff007b82 */ /* 0x000e220000000800 */
[----:B------:R-:W1:Y:S07]  /*0030*/  LDCU.64 UR4, c[0x0][0x358] ;  /* 0x00006b00ff0477ac */ /* 0x000e6e0008000a00 */
[----:B------:R-:W2:Y:S08]  /*0040*/  LDC.64 R2, c[0x0][0x388] ;  /* 0x0000e200ff027b82 */ /* 0x000eb00000000a00 */
[----:B------:R-:W3:Y:S08]  /*0050*/  LDC.64 R4, c[0x0][0x390] ;  /* 0x0000e400ff047b82 */ /* 0x000ef00000000a00 */
[----:B------:R-:W4:Y:S01]  /*0060*/  LDC.64 R6, c[0x0][0x380] ;  /* 0x0000e000ff067b82 */ /* 0x000f220000000a00 */
[----:B0-----:R-:W-:-:S04]  /*0070*/  IMAD R9, R9, R0, R0 ;  /* 0x0000000009097224 */ /* 0x001fc800078e0200 */
[----:B--2---:R-:W-:-:S04]  /*0080*/  IMAD.WIDE.U32 R2, R9, 0x4, R2 ;  /* 0x0000000409027825 */ /* 0x004fc800078e0002 */
[C---:B---3--:R-:W-:Y:S02]  /*0090*/  IMAD.WIDE.U32 R4, R9.reuse, 0x4, R4 ;  /* 0x0000000409047825 */ /* 0x048fe400078e0004 */
[----:B-1----:R-:W2:Y:S04]  /*00a0*/  LDG.E R2, desc[UR4][R2.64] ;  /* 0x0000000402027981 */ /* 0x002ea8000c1e1900 */
[----:B------:R-:W2:Y:S01]  /*00b0*/  LDG.E R5, desc[UR4][R4.64] ;  /* 0x0000000404057981 */ /* 0x000ea2000c1e1900 */
[----:B----4-:R-:W-:-:S04]  /*00c0*/  IMAD.WIDE.U32 R6, R9, 0x4, R6 ;  /* 0x0000000409067825 */ /* 0x010fc800078e0006 */
[----:B--2---:R-:W-:-:S05]  /*00d0*/  FADD R9, R2, R5 ;  /* 0x0000000502097221 */ /* 0x004fca0000000000 */
[----:B------:R-:W-:Y:S01]  /*00e0*/  STG.E desc[UR4][R6.64], R9 ;  /* 0x0000000906007986 */ /* 0x000fe2000c101904 */
[----:B------:R-:W-:Y:S05]  /*00f0*/  EXIT ;  /* 0x000000000000794d */ /* 0x000fea0003800000 */
.L_x_0:
[----:B------:R-:W-:-:S00]  /*0100*/  BRA `(.L_x_0) ;  /* 0xfffffffc00fc7947 */ /* 0x000fc0000383ffff */
[----:B------:R-:W-:-:S00]  /*0110*/  NOP ;  /* 0x0000000000007918 */ /* 0x000fc00000000000 */
        /* <DEDUP_REMOVED lines=14> */
.L_x_1:


//--------------------- .nv.shared.reserved.0     --------------------------
	.section	.nv.shared.reserved.0,"aw",@nobits
	.weak		__nv_reservedSMEM_offset_0_alias
	.size		__nv_reservedSMEM_offset_0_alias, 0, 64
	.other		__nv_reservedSMEM_offset_0_alias,@"STO_CUDA_RESERVED_SHARED STV_DEFAULT"
__nv_reservedSMEM_offset_0_alias:
	.zero		0
	.zero		64


//--------------------- .nv.constant0._Z14vector_CUDAaddPfS_S_i --------------------------
	.section	.nv.constant0._Z14vector_CUDAaddPfS_S_i,"a",@progbits
	.sectionflags	@""
	.align	4
.nv.constant0._Z14vector_CUDAaddPfS_S_i:
	.zero		924


//--------------------- SYMBOLS --------------------------

	.type		.nv.reservedSmem.offset0,@object
	.size		.nv.reservedSmem.offset0,0x4
